//
// Generated by NVIDIA NVVM Compiler
//
// Compiler Build ID: CL-36424714
// Cuda compilation tools, release 13.0, V13.0.88
// Based on NVVM 20.0.0
//

.version 9.0
.target sm_100
.address_size 64

	// .globl	_Z14matrixAdditionPiS_S_i

.visible .entry _Z14matrixAdditionPiS_S_i(
	.param .u64 .ptr .align 1 _Z14matrixAdditionPiS_S_i_param_0,
	.param .u64 .ptr .align 1 _Z14matrixAdditionPiS_S_i_param_1,
	.param .u64 .ptr .align 1 _Z14matrixAdditionPiS_S_i_param_2,
	.param .u32 _Z14matrixAdditionPiS_S_i_param_3
)
{
	.reg .pred 	%p<2>;
	.reg .b32 	%r<17>;
	.reg .b64 	%rd<11>;

	ld.param.u64 	%rd1, [_Z14matrixAdditionPiS_S_i_param_0];
	ld.param.u64 	%rd2, [_Z14matrixAdditionPiS_S_i_param_1];
	ld.param.u64 	%rd3, [_Z14matrixAdditionPiS_S_i_param_2];
	ld.param.u32 	%r2, [_Z14matrixAdditionPiS_S_i_param_3];
	mov.u32 	%r4, %ctaid.x;
	mov.u32 	%r5, %ntid.x;
	mov.u32 	%r6, %tid.x;
	mad.lo.s32 	%r7, %r4, %r5, %r6;
	mov.u32 	%r8, %ctaid.y;
	mov.u32 	%r9, %ntid.y;
	mov.u32 	%r10, %tid.y;
	mad.lo.s32 	%r11, %r8, %r9, %r10;
	mad.lo.s32 	%r1, %r2, %r11, %r7;
	max.s32 	%r13, %r7, %r11;
	setp.ge.s32 	%p1, %r13, %r2;
	@%p1 bra 	$L__BB0_2;
	cvta.to.global.u64 	%rd4, %rd1;
	cvta.to.global.u64 	%rd5, %rd2;
	cvta.to.global.u64 	%rd6, %rd3;
	mul.wide.s32 	%rd7, %r1, 4;
	add.s64 	%rd8, %rd4, %rd7;
	ld.global.u32 	%r14, [%rd8];
	add.s64 	%rd9, %rd5, %rd7;
	ld.global.u32 	%r15, [%rd9];
	add.s32 	%r16, %r15, %r14;
	add.s64 	%rd10, %rd6, %rd7;
	st.global.u32 	[%rd10], %r16;
$L__BB0_2:
	ret;

}


// ===== COMPILED SASS (sm_100) =====

	.target	sm_100

	.elftype	@"ET_EXEC"


//--------------------- .note.nv.tkinfo           --------------------------
	.section	.note.nv.tkinfo,"",@"SHT_NOTE"
	.sectionflags	@"SHF_NOTE_NV_TKINFO"
	.tkinfo
        /*0018*/ 	.word	0x00000002
        /*0030*/ 	.string	""
        /*0030*/ 	.string	"ptxas"
        /*0030*/ 	.string	"Cuda compilation tools, release 13.0, V13.0.88"
        /*0030*/ 	.string	"Build cuda_13.0.r13.0/compiler.36424714_0"
        /*0030*/ 	.string	"-arch sm_100 -m 64 "



//--------------------- .note.nv.cuinfo           --------------------------
	.section	.note.nv.cuinfo,"",@"SHT_NOTE"
	.sectionflags	@"SHF_NOTE_NV_CUINFO"
        /*0018*/ 	.short	0x0002
        /*001a*/ 	.short	0x0064
        /*001c*/ 	.short	0x0082
	.zero		2


//--------------------- .nv.info                  --------------------------
	.section	.nv.info,"",@"SHT_CUDA_INFO"
	.align	4


	//----- nvinfo : EIATTR_REGCOUNT
	.align		4
        /*0000*/ 	.byte	0x04, 0x2f
        /*0002*/ 	.short	(.L_1 - .L_0)
	.align		4
.L_0:
        /*0004*/ 	.word	index@(_Z14matrixAdditionPiS_S_i)
        /*0008*/ 	.word	0x0000000c


	//----- nvinfo : EIATTR_FRAME_SIZE
	.align		4
.L_1:
        /*000c*/ 	.byte	0x04, 0x11
        /*000e*/ 	.short	(.L_3 - .L_2)
	.align		4
.L_2:
        /*0010*/ 	.word	index@(_Z14matrixAdditionPiS_S_i)
        /*0014*/ 	.word	0x00000000


	//----- nvinfo : EIATTR_MIN_STACK_SIZE
	.align		4
.L_3:
        /*0018*/ 	.byte	0x04, 0x12
        /*001a*/ 	.short	(.L_5 - .L_4)
	.align		4
.L_4:
        /*001c*/ 	.word	index@(_Z14matrixAdditionPiS_S_i)
        /*0020*/ 	.word	0x00000000
.L_5:


//--------------------- .nv.compat                --------------------------
	.section	.nv.compat,"",@"SHT_CUDA_COMPAT_INFO"
	.align	4
        /*0000*/ 	.byte	0x02, 0x09, 0x00, 0x00, 0x02, 0x02, 0x01, 0x00, 0x02, 0x05, 0x05, 0x00, 0x03, 0x07, 0x01, 0x01
        /*0010*/ 	.byte	0x02, 0x03, 0x00, 0x00, 0x02, 0x06, 0x01, 0x00, 0x04, 0x0b, 0x08, 0x00, 0x09, 0x00, 0x00, 0x00
        /*0020*/ 	.byte	0x00, 0x00, 0x00, 0x00


//--------------------- .nv.info._Z14matrixAdditionPiS_S_i --------------------------
	.section	.nv.info._Z14matrixAdditionPiS_S_i,"",@"SHT_CUDA_INFO"
	.sectionflags	@""
	.align	4


	//----- nvinfo : EIATTR_CUDA_API_VERSION
	.align		4
        /*0000*/ 	.byte	0x04, 0x37
        /*0002*/ 	.short	(.L_7 - .L_6)
.L_6:
        /*0004*/ 	.word	0x00000082


	//----- nvinfo : EIATTR_KPARAM_INFO
	.align		4
.L_7:
        /*0008*/ 	.byte	0x04, 0x17
        /*000a*/ 	.short	(.L_9 - .L_8)
.L_8:
        /*000c*/ 	.word	0x00000000
        /*0010*/ 	.short	0x0003
        /*0012*/ 	.short	0x0018
        /*0014*/ 	.byte	0x00, 0xf0, 0x11, 0x00


	//----- nvinfo : EIATTR_KPARAM_INFO
	.align		4
.L_9:
        /*0018*/ 	.byte	0x04, 0x17
        /*001a*/ 	.short	(.L_11 - .L_10)
.L_10:
        /*001c*/ 	.word	0x00000000
        /*0020*/ 	.short	0x0002
        /*0022*/ 	.short	0x0010
        /*0024*/ 	.byte	0x00, 0xf5, 0x21, 0x00


	//----- nvinfo : EIATTR_KPARAM_INFO
	.align		4
.L_11:
        /*0028*/ 	.byte	0x04, 0x17
        /*002a*/ 	.short	(.L_13 - .L_12)
.L_12:
        /*002c*/ 	.word	0x00000000
        /*0030*/ 	.short	0x0001
        /*0032*/ 	.short	0x0008
        /*0034*/ 	.byte	0x00, 0xf5, 0x21, 0x00


	//----- nvinfo : EIATTR_KPARAM_INFO
	.align		4
.L_13:
        /*0038*/ 	.byte	0x04, 0x17
        /*003a*/ 	.short	(.L_15 - .L_14)
.L_14:
        /*003c*/ 	.word	0x00000000
        /*0040*/ 	.short	0x0000
        /*0042*/ 	.short	0x0000
        /*0044*/ 	.byte	0x00, 0xf5, 0x21, 0x00


	//----- nvinfo : EIATTR_SPARSE_MMA_MASK
	.align		4
.L_15:
        /*0048*/ 	.byte	0x03, 0x50
        /*004a*/ 	.short	0x0000


	//----- nvinfo : EIATTR_MAXREG_COUNT
	.align		4
        /*004c*/ 	.byte	0x03, 0x1b
        /*004e*/ 	.short	0x00ff


	//----- nvinfo : EIATTR_MERCURY_ISA_VERSION
	.align		4
        /*0050*/ 	.byte	0x03, 0x5f
        /*0052*/ 	.short	0x0101


	//----- nvinfo : EIATTR_VRC_CTA_INIT_COUNT
	.align		4
        /*0054*/ 	.byte	0x02, 0x4a
	.zero		1
	.zero		1


	//----- nvinfo : EIATTR_EXIT_INSTR_OFFSETS
	.align		4
        /*0058*/ 	.byte	0x04, 0x1c
        /*005a*/ 	.short	(.L_17 - .L_16)


	//   ....[0]....
.L_16:
        /*005c*/ 	.word	0x000000d0


	//   ....[1]....
        /*0060*/ 	.word	0x00000190


	//----- nvinfo : EIATTR_CBANK_PARAM_SIZE
	.align		4
.L_17:
        /*0064*/ 	.byte	0x03, 0x19
        /*0066*/ 	.short	0x001c


	//----- nvinfo : EIATTR_PARAM_CBANK
	.align		4
        /*0068*/ 	.byte	0x04, 0x0a
        /*006a*/ 	.short	(.L_19 - .L_18)
	.align		4
.L_18:
        /*006c*/ 	.word	index@(.nv.constant0._Z14matrixAdditionPiS_S_i)
        /*0070*/ 	.short	0x0380
        /*0072*/ 	.short	0x001c


	//----- nvinfo : EIATTR_SW_WAR
	.align		4
.L_19:
        /*0074*/ 	.byte	0x04, 0x36
        /*0076*/ 	.short	(.L_21 - .L_20)
.L_20:
        /*0078*/ 	.word	0x00000008
.L_21:


//--------------------- .nv.callgraph             --------------------------
	.section	.nv.callgraph,"",@"SHT_CUDA_CALLGRAPH"
	.align	4
	.sectionentsize	8
	.align		4
        /*0000*/ 	.word	0x00000000
	.align		4
        /*0004*/ 	.word	0xffffffff
	.align		4
        /*0008*/ 	.word	0x00000000
	.align		4
        /*000c*/ 	.word	0xfffffffe
	.align		4
        /*0010*/ 	.word	0x00000000
	.align		4
        /*0014*/ 	.word	0xfffffffd
	.align		4
        /*0018*/ 	.word	0x00000000
	.align		4
        /*001c*/ 	.word	0xfffffffc


//--------------------- .text._Z14matrixAdditionPiS_S_i --------------------------
	.section	.text._Z14matrixAdditionPiS_S_i,"ax",@progbits
	.align	128
        .global         _Z14matrixAdditionPiS_S_i
        .type           _Z14matrixAdditionPiS_S_i,@function
        .size           _Z14matrixAdditionPiS_S_i,(.L_x_1 - _Z14matrixAdditionPiS_S_i)
        .other          _Z14matrixAdditionPiS_S_i,@"STO_CUDA_ENTRY STV_DEFAULT"
_Z14matrixAdditionPiS_S_i:
.text._Z14matrixAdditionPiS_S_i:
[----:B------:R-:W-:Y:S01]  /*0000*/  LDC R1, c[0x0][0x37c] ;  /* 0x0000df00ff017b82 */ /* 0x000fe20000000800 */
[----:B------:R-:W0:Y:S07]  /*0010*/  S2R R3, SR_TID.X ;  /* 0x0000000000037919 */ /* 0x000e2e0000002100 */
[----:B------:R-:W0:Y:S01]  /*0020*/  S2UR UR4, SR_CTAID.X ;  /* 0x00000000000479c3 */ /* 0x000e220000002500 */
[----:B------:R-:W1:Y:S01]  /*0030*/  LDCU UR6, c[0x0][0x398] ;  /* 0x00007300ff0677ac */ /* 0x000e620008000800 */
[----:B------:R-:W2:Y:S06]  /*0040*/  S2R R5, SR_TID.Y ;  /* 0x0000000000057919 */ /* 0x000eac0000002200 */
[----:B------:R-:W0:Y:S08]  /*0050*/  LDC R0, c[0x0][0x360] ;  /* 0x0000d800ff007b82 */ /* 0x000e300000000800 */
[----:B------:R-:W2:Y:S08]  /*0060*/  S2UR UR5, SR_CTAID.Y ;  /* 0x00000000000579c3 */ /* 0x000eb00000002600 */
[----:B------:R-:W2:Y:S01]  /*0070*/  LDC R2, c[0x0][0x364] ;  /* 0x0000d900ff027b82 */ /* 0x000ea20000000800 */
[----:B0-----:R-:W-:-:S02]  /*0080*/  IMAD R0, R0, UR4, R3 ;  /* 0x0000000400007c24 */ /* 0x001fc4000f8e0203 */
[----:B--2---:R-:W-:-:S04]  /*0090*/  IMAD R3, R2, UR5, R5 ;  /* 0x0000000502037c24 */ /* 0x004fc8000f8e0205 */
[----:B-1----:R-:W-:Y:S01]  /*00a0*/  IMAD R9, R3, UR6, R0 ;  /* 0x0000000603097c24 */ /* 0x002fe2000f8e0200 */
[----:B------:R-:W-:-:S04]  /*00b0*/  VIMNMX R2, PT, PT, R0, R3, !PT ;  /* 0x0000000300027248 */ /* 0x000fc80007fe0100 */
[----:B------:R-:W-:-:S13]  /*00c0*/  ISETP.GE.AND P0, PT, R2, UR6, PT ;  /* 0x0000000602007c0c */ /* 0x000fda000bf06270 */
[----:B------:R-:W-:Y:S05]  /*00d0*/  @P0 EXIT ;  /* 0x000000000000094d */ /* 0x000fea0003800000 */
[----:B------:R-:W0:Y:S01]  /*00e0*/  LDC.64 R2, c[0x0][0x380] ;  /* 0x0000e000ff027b82 */ /* 0x000e220000000a00 */
[----:B------:R-:W1:Y:S07]  /*00f0*/  LDCU.64 UR4, c[0x0][0x358] ;  /* 0x00006b00ff0477ac */ /* 0x000e6e0008000a00 */
[----:B------:R-:W2:Y:S08]  /*0100*/  LDC.64 R4, c[0x0][0x388] ;  /* 0x0000e200ff047b82 */ /* 0x000eb00000000a00 */
[----:B------:R-:W3:Y:S01]  /*0110*/  LDC.64 R6, c[0x0][0x390] ;  /* 0x0000e400ff067b82 */ /* 0x000ee20000000a00 */
[----:B0-----:R-:W-:-:S06]  /*0120*/  IMAD.WIDE R2, R9, 0x4, R2 ;  /* 0x0000000409027825 */ /* 0x001fcc00078e0202 */
[----:B-1----:R-:W4:Y:S01]  /*0130*/  LDG.E R2, desc[UR4][R2.64] ;  /* 0x0000000402027981 */ /* 0x002f22000c1e1900 */
[----:B--2---:R-:W-:-:S06]  /*0140*/  IMAD.WIDE R4, R9, 0x4, R4 ;  /* 0x0000000409047825 */ /* 0x004fcc00078e0204 */
[----:B------:R-:W4:Y:S01]  /*0150*/  LDG.E R5, desc[UR4][R4.64] ;  /* 0x0000000404057981 */ /* 0x000f22000c1e1900 */
[----:B---3--:R-:W-:Y:S01]  /*0160*/  IMAD.WIDE R6, R9, 0x4, R6 ;  /* 0x0000000409067825 */ /* 0x008fe200078e0206 */
[----:B----4-:R-:W-:-:S05]  /*0170*/  IADD3 R9, PT, PT, R2, R5, RZ ;  /* 0x0000000502097210 */ /* 0x010fca0007ffe0ff */
[----:B------:R-:W-:Y:S01]  /*0180*/  STG.E desc[UR4][R6.64], R9 ;  /* 0x0000000906007986 */ /* 0x000fe2000c101904 */
[----:B------:R-:W-:Y:S05]  /*0190*/  EXIT ;  /* 0x000000000000794d */ /* 0x000fea0003800000 */
.L_x_0:
[----:B------:R-:W-:-:S00]  /*01a0*/  BRA `(.L_x_0) ;  /* 0xfffffffc00fc7947 */ /* 0x000fc0000383ffff */
[----:B------:R-:W-:-:S00]  /*01b0*/  NOP ;  /* 0x0000000000007918 */ /* 0x000fc00000000000 */
        /* <DEDUP_REMOVED lines=12> */
.L_x_1:


//--------------------- .nv.shared.reserved.0     --------------------------
	.section	.nv.shared.reserved.0,"aw",@nobits
	.weak		__nv_reservedSMEM_offset_0_alias
	.size		__nv_reservedSMEM_offset_0_alias, 0, 64
	.other		__nv_reservedSMEM_offset_0_alias,@"STO_CUDA_RESERVED_SHARED STV_DEFAULT"
__nv_reservedSMEM_offset_0_alias:
	.zero		0
	.zero		64


//--------------------- .nv.constant0._Z14matrixAdditionPiS_S_i --------------------------
	.section	.nv.constant0._Z14matrixAdditionPiS_S_i,"a",@progbits
	.sectionflags	@""
	.align	4
.nv.constant0._Z14matrixAdditionPiS_S_i:
	.zero		924


//--------------------- SYMBOLS --------------------------

	.type		.nv.reservedSmem.offset0,@object
	.size		.nv.reservedSmem.offset0,0x4
